	.headerflags	@"EF_CUDA_TEXMODE_UNIFIED EF_CUDA_64BIT_ADDRESS EF_CUDA_ACCELERATORS EF_CUDA_SM90 EF_CUDA_VIRTUAL_SM(EF_CUDA_SM90)"
	.elftype	@"ET_EXEC"


//--------------------- .nv.info                  --------------------------
	.section	.nv.info,"",@"SHT_CUDA_INFO"
	.align	4


	//----- nvinfo : EIATTR_REGCOUNT
	.align		4
        /*0000*/ 	.byte	0x04, 0x2f
        /*0002*/ 	.short	(.L_2 - .L_1)
	.align		4
.L_1:
        /*0004*/ 	.word	index@(triton_per_fused_native_layer_norm_2)
        /*0008*/ 	.word	0x00000020


	//----- nvinfo : EIATTR_MIN_STACK_SIZE
	.align		4
.L_2:
        /*000c*/ 	.byte	0x04, 0x12
        /*000e*/ 	.short	(.L_4 - .L_3)
	.align		4
.L_3:
        /*0010*/ 	.word	index@(triton_per_fused_native_layer_norm_2)
        /*0014*/ 	.word	0x00000000


	//----- nvinfo : EIATTR_FRAME_SIZE
	.align		4
.L_4:
        /*0018*/ 	.byte	0x04, 0x11
        /*001a*/ 	.short	(.L_6 - .L_5)
	.align		4
.L_5:
        /*001c*/ 	.word	index@(triton_per_fused_native_layer_norm_2)
        /*0020*/ 	.word	0x00000000


	//----- nvinfo : EIATTR_MIN_STACK_SIZE
	.align		4
.L_6:
        /*0024*/ 	.byte	0x04, 0x12
        /*0026*/ 	.short	(.L_8 - .L_7)
	.align		4
.L_7:
        /*0028*/ 	.word	index@(triton_per_fused_native_layer_norm_2)
        /*002c*/ 	.word	0x00000000
.L_8:


//--------------------- .nv.info.triton_per_fused_native_layer_norm_2 --------------------------
	.section	.nv.info.triton_per_fused_native_layer_norm_2,"",@"SHT_CUDA_INFO"
	.sectionflags	@""
	.align	4


	//----- nvinfo : EIATTR_CUDA_API_VERSION
	.align		4
        /*0000*/ 	.byte	0x04, 0x37
        /*0002*/ 	.short	(.L_10 - .L_9)
.L_9:
        /*0004*/ 	.word	0x0000007c


	//----- nvinfo : EIATTR_KPARAM_INFO
	.align		4
.L_10:
        /*0008*/ 	.byte	0x04, 0x17
        /*000a*/ 	.short	(.L_12 - .L_11)
.L_11:
        /*000c*/ 	.word	0x00000000
        /*0010*/ 	.short	0x0007
        /*0012*/ 	.short	0x0034
        /*0014*/ 	.byte	0x00, 0xf0, 0x11, 0x00


	//----- nvinfo : EIATTR_KPARAM_INFO
	.align		4
.L_12:
        /*0018*/ 	.byte	0x04, 0x17
        /*001a*/ 	.short	(.L_14 - .L_13)
.L_13:
        /*001c*/ 	.word	0x00000000
        /*0020*/ 	.short	0x0006
        /*0022*/ 	.short	0x0030
        /*0024*/ 	.byte	0x00, 0xf0, 0x11, 0x00


	//----- nvinfo : EIATTR_KPARAM_INFO
	.align		4
.L_14:
        /*0028*/ 	.byte	0x04, 0x17
        /*002a*/ 	.short	(.L_16 - .L_15)
.L_15:
        /*002c*/ 	.word	0x00000000
        /*0030*/ 	.short	0x0005
        /*0032*/ 	.short	0x0028
        /*0034*/ 	.byte	0x00, 0xf4, 0x21, 0x00


	//----- nvinfo : EIATTR_KPARAM_INFO
	.align		4
.L_16:
        /*0038*/ 	.byte	0x04, 0x17
        /*003a*/ 	.short	(.L_18 - .L_17)
.L_17:
        /*003c*/ 	.word	0x00000000
        /*0040*/ 	.short	0x0004
        /*0042*/ 	.short	0x0020
        /*0044*/ 	.byte	0x00, 0xf4, 0x21, 0x00


	//----- nvinfo : EIATTR_KPARAM_INFO
	.align		4
.L_18:
        /*0048*/ 	.byte	0x04, 0x17
        /*004a*/ 	.short	(.L_20 - .L_19)
.L_19:
        /*004c*/ 	.word	0x00000000
        /*0050*/ 	.short	0x0003
        /*0052*/ 	.short	0x0018
        /*0054*/ 	.byte	0x00, 0xf4, 0x21, 0x00


	//----- nvinfo : EIATTR_KPARAM_INFO
	.align		4
.L_20:
        /*0058*/ 	.byte	0x04, 0x17
        /*005a*/ 	.short	(.L_22 - .L_21)
.L_21:
        /*005c*/ 	.word	0x00000000
        /*0060*/ 	.short	0x0002
        /*0062*/ 	.short	0x0010
        /*0064*/ 	.byte	0x00, 0xf4, 0x21, 0x00


	//----- nvinfo : EIATTR_KPARAM_INFO
	.align		4
.L_22:
        /*0068*/ 	.byte	0x04, 0x17
        /*006a*/ 	.short	(.L_24 - .L_23)
.L_23:
        /*006c*/ 	.word	0x00000000
        /*0070*/ 	.short	0x0001
        /*0072*/ 	.short	0x0008
        /*0074*/ 	.byte	0x00, 0xf4, 0x21, 0x00


	//----- nvinfo : EIATTR_KPARAM_INFO
	.align		4
.L_24:
        /*0078*/ 	.byte	0x04, 0x17
        /*007a*/ 	.short	(.L_26 - .L_25)
.L_25:
        /*007c*/ 	.word	0x00000000
        /*0080*/ 	.short	0x0000
        /*0082*/ 	.short	0x0000
        /*0084*/ 	.byte	0x00, 0xf4, 0x21, 0x00


	//----- nvinfo : EIATTR_SPARSE_MMA_MASK
	.align		4
.L_26:
        /*0088*/ 	.byte	0x03, 0x50
        /*008a*/ 	.short	0x0000


	//----- nvinfo : EIATTR_MAXREG_COUNT
	.align		4
        /*008c*/ 	.byte	0x03, 0x1b
        /*008e*/ 	.short	0x00ff


	//----- nvinfo : EIATTR_COOP_GROUP_MASK_REGIDS
	.align		4
        /*0090*/ 	.byte	0x04, 0x29
        /*0092*/ 	.short	(.L_28 - .L_27)


	//   ....[0]....
.L_27:
        /*0094*/ 	.word	0xffffffff


	//   ....[1]....
        /*0098*/ 	.word	0xffffffff


	//   ....[2]....
        /*009c*/ 	.word	0xffffffff


	//   ....[3]....
        /*00a0*/ 	.word	0xffffffff


	//   ....[4]....
        /*00a4*/ 	.word	0xffffffff


	//   ....[5]....
        /*00a8*/ 	.word	0xffffffff


	//   ....[6]....
        /*00ac*/ 	.word	0xffffffff


	//   ....[7]....
        /*00b0*/ 	.word	0xffffffff


	//   ....[8]....
        /*00b4*/ 	.word	0xffffffff


	//   ....[9]....
        /*00b8*/ 	.word	0xffffffff


	//   ....[10]....
        /*00bc*/ 	.word	0xffffffff


	//   ....[11]....
        /*00c0*/ 	.word	0xffffffff


	//   ....[12]....
        /*00c4*/ 	.word	0xffffffff


	//   ....[13]....
        /*00c8*/ 	.word	0xffffffff


	//   ....[14]....
        /*00cc*/ 	.word	0xffffffff


	//   ....[15]....
        /*00d0*/ 	.word	0xffffffff


	//   ....[16]....
        /*00d4*/ 	.word	0xffffffff


	//   ....[17]....
        /*00d8*/ 	.word	0xffffffff


	//   ....[18]....
        /*00dc*/ 	.word	0xffffffff


	//   ....[19]....
        /*00e0*/ 	.word	0xffffffff


	//   ....[20]....
        /*00e4*/ 	.word	0xffffffff


	//   ....[21]....
        /*00e8*/ 	.word	0xffffffff


	//   ....[22]....
        /*00ec*/ 	.word	0xffffffff


	//   ....[23]....
        /*00f0*/ 	.word	0xffffffff


	//   ....[24]....
        /*00f4*/ 	.word	0xffffffff


	//   ....[25]....
        /*00f8*/ 	.word	0xffffffff


	//   ....[26]....
        /*00fc*/ 	.word	0xffffffff


	//   ....[27]....
        /*0100*/ 	.word	0xffffffff


	//   ....[28]....
        /*0104*/ 	.word	0xffffffff


	//   ....[29]....
        /*0108*/ 	.word	0xffffffff


	//   ....[30]....
        /*010c*/ 	.word	0xffffffff


	//   ....[31]....
        /*0110*/ 	.word	0xffffffff


	//   ....[32]....
        /*0114*/ 	.word	0xffffffff


	//   ....[33]....
        /*0118*/ 	.word	0xffffffff


	//----- nvinfo : EIATTR_COOP_GROUP_INSTR_OFFSETS
	.align		4
.L_28:
        /*011c*/ 	.byte	0x04, 0x28
        /*011e*/ 	.short	(.L_30 - .L_29)


	//   ....[0]....
.L_29:
        /*0120*/ 	.word	0x00000240


	//   ....[1]....
        /*0124*/ 	.word	0x00000260


	//   ....[2]....
        /*0128*/ 	.word	0x00000270


	//   ....[3]....
        /*012c*/ 	.word	0x00000280


	//   ....[4]....
        /*0130*/ 	.word	0x000002c0


	//   ....[5]....
        /*0134*/ 	.word	0x000002e0


	//   ....[6]....
        /*0138*/ 	.word	0x000002f0


	//   ....[7]....
        /*013c*/ 	.word	0x00000300


	//   ....[8]....
        /*0140*/ 	.word	0x00000330


	//   ....[9]....
        /*0144*/ 	.word	0x00000360


	//   ....[10]....
        /*0148*/ 	.word	0x00000390


	//   ....[11]....
        /*014c*/ 	.word	0x000003b0


	//   ....[12]....
        /*0150*/ 	.word	0x000003e0


	//   ....[13]....
        /*0154*/ 	.word	0x00000430


	//   ....[14]....
        /*0158*/ 	.word	0x00000450


	//   ....[15]....
        /*015c*/ 	.word	0x00000470


	//   ....[16]....
        /*0160*/ 	.word	0x00000580


	//   ....[17]....
        /*0164*/ 	.word	0x00000670


	//   ....[18]....
        /*0168*/ 	.word	0x00000690


	//   ....[19]....
        /*016c*/ 	.word	0x00000710


	//   ....[20]....
        /*0170*/ 	.word	0x00000720


	//   ....[21]....
        /*0174*/ 	.word	0x00000760


	//   ....[22]....
        /*0178*/ 	.word	0x00000770


	//   ....[23]....
        /*017c*/ 	.word	0x000007a0


	//   ....[24]....
        /*0180*/ 	.word	0x000007b0


	//   ....[25]....
        /*0184*/ 	.word	0x000007e0


	//   ....[26]....
        /*0188*/ 	.word	0x000007f0


	//   ....[27]....
        /*018c*/ 	.word	0x00000820


	//   ....[28]....
        /*0190*/ 	.word	0x00000830


	//   ....[29]....
        /*0194*/ 	.word	0x00000860


	//   ....[30]....
        /*0198*/ 	.word	0x000008b0


	//   ....[31]....
        /*019c*/ 	.word	0x000008c0


	//   ....[32]....
        /*01a0*/ 	.word	0x000008d0


	//   ....[33]....
        /*01a4*/ 	.word	0x000009b0


	//----- nvinfo : EIATTR_EXIT_INSTR_OFFSETS
	.align		4
.L_30:
        /*01a8*/ 	.byte	0x04, 0x1c
        /*01aa*/ 	.short	(.L_32 - .L_31)


	//   ....[0]....
.L_31:
        /*01ac*/ 	.word	0x00000df0


	//   ....[1]....
        /*01b0*/ 	.word	0x00000e20


	//----- nvinfo : EIATTR_REQNTID
	.align		4
.L_32:
        /*01b4*/ 	.byte	0x04, 0x10
        /*01b6*/ 	.short	(.L_34 - .L_33)
.L_33:
        /*01b8*/ 	.word	0x00000040
        /*01bc*/ 	.word	0x00000001
        /*01c0*/ 	.word	0x00000001


	//----- nvinfo : EIATTR_CBANK_PARAM_SIZE
	.align		4
.L_34:
        /*01c4*/ 	.byte	0x03, 0x19
        /*01c6*/ 	.short	0x0038


	//----- nvinfo : EIATTR_PARAM_CBANK
	.align		4
        /*01c8*/ 	.byte	0x04, 0x0a
        /*01ca*/ 	.short	(.L_36 - .L_35)
	.align		4
.L_35:
        /*01cc*/ 	.word	index@(.nv.constant0.triton_per_fused_native_layer_norm_2)
        /*01d0*/ 	.short	0x0210
        /*01d2*/ 	.short	0x0038


	//----- nvinfo : EIATTR_SW_WAR
	.align		4
.L_36:
        /*01d4*/ 	.byte	0x04, 0x36
        /*01d6*/ 	.short	(.L_38 - .L_37)
.L_37:
        /*01d8*/ 	.word	0x00000008
.L_38:


//--------------------- .nv.callgraph             --------------------------
	.section	.nv.callgraph,"",@"SHT_CUDA_CALLGRAPH"
	.align	4
	.sectionentsize	8
	.align		4
        /*0000*/ 	.word	0x00000000
	.align		4
        /*0004*/ 	.word	0xffffffff
	.align		4
        /*0008*/ 	.word	0x00000000
	.align		4
        /*000c*/ 	.word	0xfffffffe
	.align		4
        /*0010*/ 	.word	0x00000000
	.align		4
        /*0014*/ 	.word	0xfffffffd
	.align		4
        /*0018*/ 	.word	0x00000000
	.align		4
        /*001c*/ 	.word	0xfffffffc


//--------------------- .nv.constant4             --------------------------
	.section	.nv.constant4,"a",@progbits
	.align	8
	.align		8
.nv.constant4:
        /*0000*/ 	.dword	_$_str


//--------------------- .text.triton_per_fused_native_layer_norm_2 --------------------------
	.section	.text.triton_per_fused_native_layer_norm_2,"ax",@progbits
	.sectionflags	@"SHF_BARRIERS=1"
	.align	128
        .global         triton_per_fused_native_layer_norm_2
        .type           triton_per_fused_native_layer_norm_2,@function
        .size           triton_per_fused_native_layer_norm_2,(.L_x_1 - triton_per_fused_native_layer_norm_2)
        .other          triton_per_fused_native_layer_norm_2,@"STO_CUDA_ENTRY STV_DEFAULT"
triton_per_fused_native_layer_norm_2:
.text.triton_per_fused_native_layer_norm_2:
[----:B------:R-:W0:Y:S01]  /*0000*/  LDC R1, c[0x0][0x28] ;  /* 0x00000a00ff017b82 */ /* 0x000e220000000800 */
[----:B------:R-:W1:Y:S07]  /*0010*/  S2R R3, SR_CTAID.X ;  /* 0x0000000000037919 */ /* 0x000e6e0000002500 */
[----:B------:R-:W2:Y:S01]  /*0020*/  LDC.64 R6, c[0x0][0x218] ;  /* 0x00008600ff067b82 */ /* 0x000ea20000000a00 */
[----:B------:R-:W-:Y:S01]  /*0030*/  ULDC.64 UR6, c[0x0][0x208] ;  /* 0x0000820000067ab9 */ /* 0x000fe20000000a00 */
[----:B------:R-:W3:Y:S01]  /*0040*/  S2R R0, SR_TID.X ;  /* 0x0000000000007919 */ /* 0x000ee20000002100 */
[----:B-1----:R-:W-:-:S02]  /*0050*/  SHF.L.U32 R3, R3, 0x3, RZ ;  /* 0x0000000303037819 */ /* 0x002fc400000006ff */
[----:B---3--:R-:W-:Y:S02]  /*0060*/  LOP3.LUT R8, R0, 0x1, RZ, 0xc0, !PT ;  /* 0x0000000100087812 */ /* 0x008fe400078ec0ff */
[----:B------:R-:W-:Y:S02]  /*0070*/  SHF.R.U32.HI R2, RZ, 0x1, R0 ;  /* 0x00000001ff027819 */ /* 0x000fe40000011600 */
[----:B------:R-:W-:Y:S02]  /*0080*/  LEA R4, R8, R3, 0x2 ;  /* 0x0000000308047211 */ /* 0x000fe400078e10ff */
[----:B------:R-:W-:Y:S02]  /*0090*/  SGXT.U32 R2, R2, 0x5 ;  /* 0x000000050202781a */ /* 0x000fe40000000000 */
[----:B------:R-:W-:Y:S02]  /*00a0*/  SHF.R.S32.HI R5, RZ, 0x1f, R4 ;  /* 0x0000001fff057819 */ /* 0x000fe40000011404 */
[----:B------:R-:W-:-:S02]  /*00b0*/  ISETP.GE.AND P1, PT, R4, 0x100, PT ;  /* 0x000001000400780c */ /* 0x000fc40003f26270 */
[----:B------:R-:W-:-:S04]  /*00c0*/  LEA.HI R5, R5, R4, RZ, 0x6 ;  /* 0x0000000405057211 */ /* 0x000fc800078f30ff */
[C---:B------:R-:W-:Y:S02]  /*00d0*/  LOP3.LUT R11, R5.reuse, 0xffffffc0, RZ, 0xc0, !PT ;  /* 0xffffffc0050b7812 */ /* 0x040fe400078ec0ff */
[----:B------:R-:W-:Y:S02]  /*00e0*/  SHF.L.U32 R5, R5, 0x5, RZ ;  /* 0x0000000505057819 */ /* 0x000fe400000006ff */
[----:B------:R-:W-:Y:S02]  /*00f0*/  IADD3 R11, R4, -R11, RZ ;  /* 0x8000000b040b7210 */ /* 0x000fe40007ffe0ff */
[----:B------:R-:W-:Y:S02]  /*0100*/  LOP3.LUT R10, R5, 0xfffff800, RZ, 0xc0, !PT ;  /* 0xfffff800050a7812 */ /* 0x000fe400078ec0ff */
[----:B------:R-:W-:Y:S02]  /*0110*/  CS2R R4, SRZ ;  /* 0x0000000000047805 */ /* 0x000fe4000001ff00 */
[----:B------:R-:W-:-:S04]  /*0120*/  LEA R11, R2, R11, 0x6 ;  /* 0x0000000b020b7211 */ /* 0x000fc800078e30ff */
[----:B------:R-:W-:-:S05]  /*0130*/  IADD3 R11, R11, R10, RZ ;  /* 0x0000000a0b0b7210 */ /* 0x000fca0007ffe0ff */
[----:B--2---:R-:W-:Y:S01]  /*0140*/  IMAD.WIDE R10, R11, 0x4, R6 ;  /* 0x000000040b0a7825 */ /* 0x004fe200078e0206 */
[----:B------:R-:W-:-:S06]  /*0150*/  CS2R R6, SRZ ;  /* 0x0000000000067805 */ /* 0x000fcc000001ff00 */
[----:B------:R-:W2:Y:S01]  /*0160*/  @!P1 LDG.E.128 R4, desc[UR6][R10.64] ;  /* 0x000000060a049981 */ /* 0x000ea2000c1e1d00 */
[----:B------:R-:W1:Y:S01]  /*0170*/  S2UR UR5, SR_CgaCtaId ;  /* 0x00000000000579c3 */ /* 0x000e620000008800 */
[----:B------:R-:W-:Y:S01]  /*0180*/  UMOV UR4, 0x400 ;  /* 0x0000040000047882 */ /* 0x000fe20000000000 */
[----:B------:R-:W-:Y:S01]  /*0190*/  ISETP.GE.AND P2, PT, R0, 0x10, PT ;  /* 0x000000100000780c */ /* 0x000fe20003f46270 */
[----:B-1----:R-:W-:Y:S01]  /*01a0*/  UPRMT UR4, UR5, 0x654, UR4 ;  /* 0x0000065405047896 */ /* 0x002fe20008000004 */
[----:B------:R-:W-:-:S04]  /*01b0*/  ISETP.NE.AND P0, PT, R8, RZ, PT ;  /* 0x000000ff0800720c */ /* 0x000fc80003f05270 */
[----:B------:R-:W-:Y:S02]  /*01c0*/  ISETP.LT.AND P0, PT, R0, 0x10, !P0 ;  /* 0x000000100000780c */ /* 0x000fe40004701270 */
[----:B--2---:R-:W-:Y:S02]  /*01d0*/  SEL R15, R4, RZ, !P1 ;  /* 0x000000ff040f7207 */ /* 0x004fe40004800000 */
[----:B------:R-:W-:Y:S02]  /*01e0*/  SEL R17, R6, RZ, !P1 ;  /* 0x000000ff06117207 */ /* 0x000fe40004800000 */
[----:B------:R-:W-:Y:S02]  /*01f0*/  SEL R14, R5, RZ, !P1 ;  /* 0x000000ff050e7207 */ /* 0x000fe40004800000 */
[----:B------:R-:W-:Y:S02]  /*0200*/  SEL R18, R7, RZ, !P1 ;  /* 0x000000ff07127207 */ /* 0x000fe40004800000 */
[----:B------:R-:W-:-:S02]  /*0210*/  FSEL R4, R15, RZ, !P1 ;  /* 0x000000ff0f047208 */ /* 0x000fc40004800000 */
[----:B------:R-:W-:Y:S02]  /*0220*/  FSEL R6, R17, RZ, !P1 ;  /* 0x000000ff11067208 */ /* 0x000fe40004800000 */
[----:B------:R-:W-:Y:S01]  /*0230*/  FSEL R5, R14, RZ, !P1 ;  /* 0x000000ff0e057208 */ /* 0x000fe20004800000 */
[----:B------:R-:W1:Y:S01]  /*0240*/  SHFL.BFLY PT, R13, R4, 0x10, 0x1f ;  /* 0x0e001f00040d7f89 */ /* 0x000e6200000e0000 */
[----:B------:R-:W-:-:S03]  /*0250*/  FSEL R7, R18, RZ, !P1 ;  /* 0x000000ff12077208 */ /* 0x000fc60004800000 */
[----:B------:R-:W2:Y:S04]  /*0260*/  SHFL.BFLY PT, R11, R6, 0x10, 0x1f ;  /* 0x0e001f00060b7f89 */ /* 0x000ea800000e0000 */
[----:B------:R-:W3:Y:S04]  /*0270*/  SHFL.BFLY PT, R12, R5, 0x10, 0x1f ;  /* 0x0e001f00050c7f89 */ /* 0x000ee800000e0000 */
[----:B------:R-:W4:Y:S01]  /*0280*/  SHFL.BFLY PT, R10, R7, 0x10, 0x1f ;  /* 0x0e001f00070a7f89 */ /* 0x000f2200000e0000 */
[----:B-1----:R-:W-:Y:S01]  /*0290*/  FADD R13, R4, R13 ;  /* 0x0000000d040d7221 */ /* 0x002fe20000000000 */
[----:B--2---:R-:W-:Y:S01]  /*02a0*/  FADD R16, R6, R11 ;  /* 0x0000000b06107221 */ /* 0x004fe20000000000 */
[----:B---3--:R-:W-:-:S04]  /*02b0*/  FADD R12, R5, R12 ;  /* 0x0000000c050c7221 */ /* 0x008fc80000000000 */
[----:B------:R-:W1:Y:S01]  /*02c0*/  SHFL.BFLY PT, R19, R16, 0x8, 0x1f ;  /* 0x0d001f0010137f89 */ /* 0x000e6200000e0000 */
[----:B----4-:R-:W-:-:S03]  /*02d0*/  FADD R22, R7, R10 ;  /* 0x0000000a07167221 */ /* 0x010fc60000000000 */
[----:B------:R-:W2:Y:S04]  /*02e0*/  SHFL.BFLY PT, R11, R12, 0x8, 0x1f ;  /* 0x0d001f000c0b7f89 */ /* 0x000ea800000e0000 */
[----:B------:R-:W3:Y:S04]  /*02f0*/  SHFL.BFLY PT, R10, R13, 0x8, 0x1f ;  /* 0x0d001f000d0a7f89 */ /* 0x000ee800000e0000 */
[----:B------:R-:W4:Y:S01]  /*0300*/  SHFL.BFLY PT, R23, R22, 0x8, 0x1f ;  /* 0x0d001f0016177f89 */ /* 0x000f2200000e0000 */
[----:B-1----:R-:W-:Y:S01]  /*0310*/  FADD R7, R16, R19 ;  /* 0x0000001310077221 */ /* 0x002fe20000000000 */
[----:B--2---:R-:W-:-:S04]  /*0320*/  FADD R11, R12, R11 ;  /* 0x0000000b0c0b7221 */ /* 0x004fc80000000000 */
[----:B------:R-:W1:Y:S01]  /*0330*/  SHFL.BFLY PT, R20, R7, 0x4, 0x1f ;  /* 0x0c801f0007147f89 */ /* 0x000e6200000e0000 */
[----:B------:R-:W-:Y:S01]  /*0340*/  LOP3.LUT R12, R0, 0x1f, RZ, 0xc0, !PT ;  /* 0x0000001f000c7812 */ /* 0x000fe200078ec0ff */
[----:B---3--:R-:W-:Y:S02]  /*0350*/  FADD R10, R13, R10 ;  /* 0x0000000a0d0a7221 */ /* 0x008fe40000000000 */
[----:B------:R-:W-:Y:S01]  /*0360*/  SHFL.BFLY PT, R6, R11, 0x4, 0x1f ;  /* 0x0c801f000b067f89 */ /* 0x000fe200000e0000 */
[----:B------:R-:W-:Y:S01]  /*0370*/  ISETP.GE.U32.AND P3, PT, R12, 0x2, PT ;  /* 0x000000020c00780c */ /* 0x000fe20003f66070 */
[----:B----4-:R-:W-:Y:S02]  /*0380*/  FADD R24, R22, R23 ;  /* 0x0000001716187221 */ /* 0x010fe40000000000 */
[----:B------:R-:W2:Y:S01]  /*0390*/  SHFL.BFLY PT, R5, R10, 0x4, 0x1f ;  /* 0x0c801f000a057f89 */ /* 0x000ea200000e0000 */
[----:B------:R-:W-:-:S03]  /*03a0*/  SHF.R.U32.HI R12, RZ, 0x3, R0 ;  /* 0x00000003ff0c7819 */ /* 0x000fc60000011600 */
[----:B------:R-:W3:Y:S01]  /*03b0*/  SHFL.BFLY PT, R13, R24, 0x4, 0x1f ;  /* 0x0c801f00180d7f89 */ /* 0x000ee200000e0000 */
[----:B------:R-:W-:Y:S01]  /*03c0*/  LOP3.LUT R12, R12, 0x4, RZ, 0xc0, !PT ;  /* 0x000000040c0c7812 */ /* 0x000fe200078ec0ff */
[----:B-1----:R-:W-:-:S05]  /*03d0*/  FADD R16, R7, R20 ;  /* 0x0000001407107221 */ /* 0x002fca0000000000 */
[----:B------:R-:W1:Y:S01]  /*03e0*/  SHFL.BFLY PT, R25, R16, 0x2, 0x1f ;  /* 0x0c401f0010197f89 */ /* 0x000e6200000e0000 */
[----:B--2---:R-:W-:Y:S01]  /*03f0*/  FADD R4, R10, R5 ;  /* 0x000000050a047221 */ /* 0x004fe20000000000 */
[----:B------:R-:W-:Y:S02]  /*0400*/  FADD R5, R11, R6 ;  /* 0x000000060b057221 */ /* 0x000fe40000000000 */
[----:B------:R-:W2:Y:S01]  /*0410*/  LDC.64 R10, c[0x0][0x228] ;  /* 0x00008a00ff0a7b82 */ /* 0x000ea20000000a00 */
[----:B---3--:R-:W-:Y:S01]  /*0420*/  FADD R20, R24, R13 ;  /* 0x0000000d18147221 */ /* 0x008fe20000000000 */
[----:B------:R-:W3:Y:S01]  /*0430*/  SHFL.BFLY PT, R19, R4, 0x2, 0x1f ;  /* 0x0c401f0004137f89 */ /* 0x000ee200000e0000 */
[----:B------:R-:W-:-:S03]  /*0440*/  SHF.L.U32 R13, R8, 0x5, RZ ;  /* 0x00000005080d7819 */ /* 0x000fc600000006ff */
[----:B------:R-:W4:Y:S02]  /*0450*/  SHFL.BFLY PT, R22, R5, 0x2, 0x1f ;  /* 0x0c401f0005167f89 */ /* 0x000f2400000e0000 */
[----:B------:R-:W5:Y:S02]  /*0460*/  LDC.64 R6, c[0x0][0x220] ;  /* 0x00008800ff067b82 */ /* 0x000f640000000a00 */
[----:B------:R-:W2:Y:S01]  /*0470*/  SHFL.BFLY PT, R23, R20, 0x2, 0x1f ;  /* 0x0c401f0014177f89 */ /* 0x000ea200000e0000 */
[----:B-1----:R-:W-:Y:S01]  /*0480*/  FADD R24, R16, R25 ;  /* 0x0000001910187221 */ /* 0x002fe20000000000 */
[----:B------:R-:W-:Y:S01]  /*0490*/  SHF.L.U32 R16, R0, 0x2, RZ ;  /* 0x0000000200107819 */ /* 0x000fe200000006ff */
[----:B--2---:R-:W-:-:S04]  /*04a0*/  IMAD.WIDE.U32 R10, R2, 0x4, R10 ;  /* 0x00000004020a7825 */ /* 0x004fc800078e000a */
[----:B---3--:R-:W-:Y:S01]  /*04b0*/  FADD R4, R4, R19 ;  /* 0x0000001304047221 */ /* 0x008fe20000000000 */
[----:B------:R-:W-:Y:S01]  /*04c0*/  LOP3.LUT R19, R13, R12, RZ, 0xfc, !PT ;  /* 0x0000000c0d137212 */ /* 0x000fe200078efcff */
[----:B----4-:R-:W-:Y:S01]  /*04d0*/  FADD R22, R5, R22 ;  /* 0x0000001605167221 */ /* 0x010fe20000000000 */
[----:B------:R-:W2:Y:S01]  /*04e0*/  LDG.E.EL R11, desc[UR6][R10.64] ;  /* 0x000000060a0b7981 */ /* 0x000ea2000c2e1900 */
[----:B-----5:R-:W-:-:S04]  /*04f0*/  IMAD.WIDE.U32 R6, R2, 0x4, R6 ;  /* 0x0000000402067825 */ /* 0x020fc800078e0006 */
[----:B0-----:R-:W-:Y:S01]  /*0500*/  FADD R26, R20, R23 ;  /* 0x00000017141a7221 */ /* 0x001fe20000000000 */
[----:B------:R-:W-:Y:S04]  /*0510*/  @!P3 STS [R19+UR4], R4 ;  /* 0x000000041300b988 */ /* 0x000fe80008000804 */
[----:B------:R-:W-:Y:S04]  /*0520*/  @!P3 STS [R19+UR4+0x8], R22 ;  /* 0x000008161300b988 */ /* 0x000fe80008000804 */
[----:B------:R-:W-:Y:S04]  /*0530*/  @!P3 STS [R19+UR4+0x10], R24 ;  /* 0x000010181300b988 */ /* 0x000fe80008000804 */
[----:B------:R-:W-:Y:S04]  /*0540*/  @!P3 STS [R19+UR4+0x18], R26 ;  /* 0x0000181a1300b988 */ /* 0x000fe80008000804 */
[----:B------:R0:W2:Y:S01]  /*0550*/  LDG.E.EL R20, desc[UR6][R6.64] ;  /* 0x0000000606147981 */ /* 0x0000a2000c2e1900 */
[----:B------:R-:W-:Y:S06]  /*0560*/  BAR.SYNC.DEFER_BLOCKING 0x0 ;  /* 0x0000000000007b1d */ /* 0x000fec0000010000 */
[----:B------:R-:W1:Y:S04]  /*0570*/  @!P2 LDS R21, [R16+UR4] ;  /* 0x000000041015a984 */ /* 0x000e680008000800 */
[----:B-1----:R-:W1:Y:S02]  /*0580*/  SHFL.BFLY PT, R4, R21, 0x1, 0x1f ;  /* 0x0c201f0015047f89 */ /* 0x002e6400000e0000 */
[----:B-1----:R-:W-:-:S05]  /*0590*/  FADD R23, R21, R4 ;  /* 0x0000000415177221 */ /* 0x002fca0000000000 */
[----:B------:R-:W-:Y:S01]  /*05a0*/  @P0 STS [R16+UR4], R23 ;  /* 0x0000001710000988 */ /* 0x000fe20008000804 */
[----:B------:R-:W-:Y:S06]  /*05b0*/  BAR.SYNC.DEFER_BLOCKING 0x0 ;  /* 0x0000000000007b1d */ /* 0x000fec0000010000 */
[----:B------:R-:W1:Y:S04]  /*05c0*/  LDS R4, [R13+UR4] ;  /* 0x000000040d047984 */ /* 0x000e680008000800 */
[----:B0-----:R-:W0:Y:S04]  /*05d0*/  LDS R6, [R13+UR4+0x10] ;  /* 0x000010040d067984 */ /* 0x001e280008000800 */
[----:B------:R-:W3:Y:S04]  /*05e0*/  LDS R5, [R13+UR4+0x8] ;  /* 0x000008040d057984 */ /* 0x000ee80008000800 */
[----:B------:R-:W4:Y:S01]  /*05f0*/  LDS R7, [R13+UR4+0x18] ;  /* 0x000018040d077984 */ /* 0x000f220008000800 */
[----:B------:R-:W-:Y:S01]  /*0600*/  IADD3 R25, R13, UR4, RZ ;  /* 0x000000040d197c10 */ /* 0x000fe2000fffe0ff */
[----:B-1----:R-:W-:Y:S01]  /*0610*/  FFMA R15, R4, -0.03125, R15 ;  /* 0xbd000000040f7823 */ /* 0x002fe2000000000f */
[----:B0-----:R-:W-:-:S03]  /*0620*/  FFMA R17, R6, -0.03125, R17 ;  /* 0xbd00000006117823 */ /* 0x001fc60000000011 */
[----:B------:R-:W-:Y:S01]  /*0630*/  FMUL R10, R15, R15 ;  /* 0x0000000f0f0a7220 */ /* 0x000fe20000400000 */
[----:B------:R-:W-:-:S04]  /*0640*/  FMUL R23, R17, R17 ;  /* 0x0000001111177220 */ /* 0x000fc80000400000 */
[----:B------:R-:W-:Y:S02]  /*0650*/  FSEL R10, R10, RZ, !P1 ;  /* 0x000000ff0a0a7208 */ /* 0x000fe40004800000 */
[----:B------:R-:W-:-:S03]  /*0660*/  FSEL R23, R23, RZ, !P1 ;  /* 0x000000ff17177208 */ /* 0x000fc60004800000 */
[----:B------:R-:W0:Y:S01]  /*0670*/  SHFL.BFLY PT, R27, R10, 0x10, 0x1f ;  /* 0x0e001f000a1b7f89 */ /* 0x000e2200000e0000 */
[----:B---3--:R-:W-:-:S03]  /*0680*/  FFMA R14, R5, -0.03125, R14 ;  /* 0xbd000000050e7823 */ /* 0x008fc6000000000e */
[----:B------:R-:W1:Y:S01]  /*0690*/  SHFL.BFLY PT, R28, R23, 0x10, 0x1f ;  /* 0x0e001f00171c7f89 */ /* 0x000e6200000e0000 */
[----:B----4-:R-:W-:Y:S01]  /*06a0*/  FFMA R18, R7, -0.03125, R18 ;  /* 0xbd00000007127823 */ /* 0x010fe20000000012 */
[----:B------:R-:W-:-:S03]  /*06b0*/  FMUL R22, R14, R14 ;  /* 0x0000000e0e167220 */ /* 0x000fc60000400000 */
[----:B------:R-:W-:Y:S01]  /*06c0*/  FMUL R24, R18, R18 ;  /* 0x0000001212187220 */ /* 0x000fe20000400000 */
[----:B------:R-:W-:Y:S01]  /*06d0*/  IMAD R21, R8, -0x10, R25 ;  /* 0xfffffff008157824 */ /* 0x000fe200078e0219 */
[----:B------:R-:W-:Y:S01]  /*06e0*/  BAR.SYNC.DEFER_BLOCKING 0x0 ;  /* 0x0000000000007b1d */ /* 0x000fe20000010000 */
[----:B------:R-:W-:Y:S02]  /*06f0*/  FSEL R25, R22, RZ, !P1 ;  /* 0x000000ff16197208 */ /* 0x000fe40004800000 */
[----:B------:R-:W-:-:S03]  /*0700*/  FSEL R24, R24, RZ, !P1 ;  /* 0x000000ff18187208 */ /* 0x000fc60004800000 */
[----:B------:R-:W3:Y:S04]  /*0710*/  SHFL.BFLY PT, R26, R25, 0x10, 0x1f ;  /* 0x0e001f00191a7f89 */ /* 0x000ee800000e0000 */
[----:B------:R-:W4:Y:S01]  /*0720*/  SHFL.BFLY PT, R29, R24, 0x10, 0x1f ;  /* 0x0e001f00181d7f89 */ /* 0x000f2200000e0000 */
[----:B0-----:R-:W-:Y:S01]  /*0730*/  FADD R22, R10, R27 ;  /* 0x0000001b0a167221 */ /* 0x001fe20000000000 */
[----:B-1----:R-:W-:Y:S02]  /*0740*/  FADD R28, R23, R28 ;  /* 0x0000001c171c7221 */ /* 0x002fe40000000000 */
[----:B------:R-:W-:Y:S04]  /*0750*/  STS.128 [R21], R4 ;  /* 0x0000000415007388 */ /* 0x000fe80000000c00 */
[----:B------:R-:W0:Y:S04]  /*0760*/  SHFL.BFLY PT, R5, R22, 0x8, 0x1f ;  /* 0x0d001f0016057f89 */ /* 0x000e2800000e0000 */
[----:B------:R-:W1:Y:S01]  /*0770*/  SHFL.BFLY PT, R27, R28, 0x8, 0x1f ;  /* 0x0d001f001c1b7f89 */ /* 0x000e6200000e0000 */
[----:B---3--:R-:W-:Y:S01]  /*0780*/  FADD R26, R25, R26 ;  /* 0x0000001a191a7221 */ /* 0x008fe20000000000 */
[----:B----4-:R-:W-:-:S04]  /*0790*/  FADD R29, R24, R29 ;  /* 0x0000001d181d7221 */ /* 0x010fc80000000000 */
[----:B------:R-:W3:Y:S04]  /*07a0*/  SHFL.BFLY PT, R7, R26, 0x8, 0x1f ;  /* 0x0d001f001a077f89 */ /* 0x000ee800000e0000 */
[----:B------:R-:W4:Y:S01]  /*07b0*/  SHFL.BFLY PT, R6, R29, 0x8, 0x1f ;  /* 0x0d001f001d067f89 */ /* 0x000f2200000e0000 */
[----:B0-----:R-:W-:Y:S01]  /*07c0*/  FADD R4, R22, R5 ;  /* 0x0000000516047221 */ /* 0x001fe20000000000 */
[----:B-1----:R-:W-:-:S04]  /*07d0*/  FADD R27, R28, R27 ;  /* 0x0000001b1c1b7221 */ /* 0x002fc80000000000 */
        /* <DEDUP_REMOVED lines=8> */
[----:B------:R-:W0:Y:S01]  /*0860*/  SHFL.BFLY PT, R10, R5, 0x2, 0x1f ;  /* 0x0c401f00050a7f89 */ /* 0x000e2200000e0000 */
[----:B---3--:R-:W-:Y:S01]  /*0870*/  FADD R6, R23, R6 ;  /* 0x0000000617067221 */ /* 0x008fe20000000000 */
[----:B------:R-:W-:Y:S01]  /*0880*/  LOP3.LUT R23, R0, 0x7, RZ, 0xc0, !PT ;  /* 0x0000000700177812 */ /* 0x000fe200078ec0ff */
[----:B----4-:R-:W-:-:S03]  /*0890*/  FADD R26, R24, R25 ;  /* 0x00000019181a7221 */ /* 0x010fc60000000000 */
[----:B------:R-:W-:Y:S01]  /*08a0*/  LEA R23, R23, UR4, 0x2 ;  /* 0x0000000417177c11 */ /* 0x000fe2000f8e10ff */
[----:B------:R-:W1:Y:S04]  /*08b0*/  SHFL.BFLY PT, R25, R6, 0x2, 0x1f ;  /* 0x0c401f0006197f89 */ /* 0x000e6800000e0000 */
[----:B------:R-:W3:Y:S04]  /*08c0*/  SHFL.BFLY PT, R22, R7, 0x2, 0x1f ;  /* 0x0c401f0007167f89 */ /* 0x000ee800000e0000 */
[----:B------:R-:W4:Y:S01]  /*08d0*/  SHFL.BFLY PT, R29, R26, 0x2, 0x1f ;  /* 0x0c401f001a1d7f89 */ /* 0x000f2200000e0000 */
[----:B0-----:R-:W-:Y:S01]  /*08e0*/  FADD R28, R5, R10 ;  /* 0x0000000a051c7221 */ /* 0x001fe20000000000 */
[----:B------:R-:W-:Y:S06]  /*08f0*/  BAR.SYNC.DEFER_BLOCKING 0x0 ;  /* 0x0000000000007b1d */ /* 0x000fec0000010000 */
[----:B------:R-:W-:Y:S02]  /*0900*/  LDS R10, [R23] ;  /* 0x00000000170a7984 */ /* 0x000fe40000000800 */
[----:B------:R-:W-:Y:S01]  /*0910*/  BAR.SYNC.DEFER_BLOCKING 0x0 ;  /* 0x0000000000007b1d */ /* 0x000fe20000010000 */
[----:B-1----:R-:W-:Y:S01]  /*0920*/  FADD R24, R6, R25 ;  /* 0x0000001906187221 */ /* 0x002fe20000000000 */
[----:B---3--:R-:W-:Y:S01]  /*0930*/  FADD R22, R7, R22 ;  /* 0x0000001607167221 */ /* 0x008fe20000000000 */
[----:B----4-:R-:W-:-:S03]  /*0940*/  FADD R29, R26, R29 ;  /* 0x0000001d1a1d7221 */ /* 0x010fc60000000000 */
[----:B------:R-:W-:Y:S04]  /*0950*/  @!P3 STS [R19+UR4], R28 ;  /* 0x0000001c1300b988 */ /* 0x000fe80008000804 */
[----:B------:R-:W-:Y:S04]  /*0960*/  @!P3 STS [R19+UR4+0x8], R24 ;  /* 0x000008181300b988 */ /* 0x000fe80008000804 */
[----:B------:R-:W-:Y:S04]  /*0970*/  @!P3 STS [R19+UR4+0x10], R22 ;  /* 0x000010161300b988 */ /* 0x000fe80008000804 */
[----:B------:R-:W-:Y:S01]  /*0980*/  @!P3 STS [R19+UR4+0x18], R29 ;  /* 0x0000181d1300b988 */ /* 0x000fe20008000804 */
[----:B------:R-:W-:Y:S06]  /*0990*/  BAR.SYNC.DEFER_BLOCKING 0x0 ;  /* 0x0000000000007b1d */ /* 0x000fec0000010000 */
[----:B------:R-:W0:Y:S04]  /*09a0*/  @!P2 LDS R9, [R16+UR4] ;  /* 0x000000041009a984 */ /* 0x000e280008000800 */
[----:B0-----:R-:W0:Y:S02]  /*09b0*/  SHFL.BFLY PT, R4, R9, 0x1, 0x1f ;  /* 0x0c201f0009047f89 */ /* 0x001e2400000e0000 */
[----:B0-----:R-:W-:-:S05]  /*09c0*/  FADD R25, R9, R4 ;  /* 0x0000000409197221 */ /* 0x001fca0000000000 */
[----:B------:R-:W-:Y:S01]  /*09d0*/  @P0 STS [R16+UR4], R25 ;  /* 0x0000001910000988 */ /* 0x000fe20008000804 */
[----:B------:R-:W-:Y:S06]  /*09e0*/  BAR.SYNC.DEFER_BLOCKING 0x0 ;  /* 0x0000000000007b1d */ /* 0x000fec0000010000 */
[----:B------:R-:W-:Y:S04]  /*09f0*/  LDS R4, [R13+UR4] ;  /* 0x000000040d047984 */ /* 0x000fe80008000800 */
[----:B------:R-:W-:Y:S04]  /*0a00*/  LDS R5, [R13+UR4+0x8] ;  /* 0x000008040d057984 */ /* 0x000fe80008000800 */
[----:B------:R-:W-:Y:S04]  /*0a10*/  LDS R6, [R13+UR4+0x10] ;  /* 0x000010040d067984 */ /* 0x000fe80008000800 */
[----:B------:R-:W0:Y:S01]  /*0a20*/  LDS R7, [R13+UR4+0x18] ;  /* 0x000018040d077984 */ /* 0x000e220008000800 */
[----:B------:R-:W-:Y:S06]  /*0a30*/  BAR.SYNC.DEFER_BLOCKING 0x0 ;  /* 0x0000000000007b1d */ /* 0x000fec0000010000 */
[----:B0-----:R0:W-:Y:S02]  /*0a40*/  STS.128 [R21], R4 ;  /* 0x0000000415007388 */ /* 0x0011e40000000c00 */
[----:B------:R-:W-:Y:S01]  /*0a50*/  BAR.SYNC.DEFER_BLOCKING 0x0 ;  /* 0x0000000000007b1d */ /* 0x000fe20000010000 */
[----:B------:R-:W-:Y:S01]  /*0a60*/  HFMA2.MMA R9, -RZ, RZ, 1.25, 0 ;  /* 0x3d000000ff097435 */ /* 0x000fe200000001ff */
[----:B------:R-:W-:-:S04]  /*0a70*/  SHF.R.U32.HI R25, RZ, 0x3, R0 ;  /* 0x00000003ff197819 */ /* 0x000fc80000011600 */
[----:B------:R1:W3:Y:S01]  /*0a80*/  LDS R24, [R23] ;  /* 0x0000000017187984 */ /* 0x0002e20000000800 */
[----:B------:R-:W-:-:S04]  /*0a90*/  SGXT.U32 R13, R25, 0x2 ;  /* 0x00000002190d781a */ /* 0x000fc80000000000 */
[----:B------:R-:W-:Y:S01]  /*0aa0*/  FFMA R22, R4, R9, 9.9999997473787516356e-06 ;  /* 0x3727c5ac04167423 */ /* 0x000fe20000000009 */
[C---:B------:R-:W-:Y:S01]  /*0ab0*/  FFMA R19, R9.reuse, R5, 9.9999997473787516356e-06 ;  /* 0x3727c5ac09137423 */ /* 0x040fe20000000005 */
[----:B------:R-:W-:Y:S01]  /*0ac0*/  LOP3.LUT P0, RZ, R12, R13, RZ, 0xfc, !PT ;  /* 0x0000000d0cff7212 */ /* 0x000fe2000780fcff */
[----:B------:R-:W-:Y:S01]  /*0ad0*/  FFMA R13, R9, R7, 9.9999997473787516356e-06 ;  /* 0x3727c5ac090d7423 */ /* 0x000fe20000000007 */
[----:B------:R-:W-:Y:S01]  /*0ae0*/  FFMA R25, R6, R9, 9.9999997473787516356e-06 ;  /* 0x3727c5ac06197423 */ /* 0x000fe20000000009 */
[----:B0-----:R-:W0:Y:S01]  /*0af0*/  LDC.64 R4, c[0x0][0x210] ;  /* 0x00008400ff047b82 */ /* 0x001e220000000a00 */
[----:B-1----:R-:W-:Y:S01]  /*0b00*/  SHF.L.U32 R23, R0, 0x4, RZ ;  /* 0x0000000400177819 */ /* 0x002fe200000006ff */
[----:B------:R-:W1:Y:S01]  /*0b10*/  MUFU.RSQ R22, R22 ;  /* 0x0000001600167308 */ /* 0x000e620000001400 */
[C---:B------:R-:W-:Y:S01]  /*0b20*/  SHF.L.U32 R7, R8.reuse, 0x7, RZ ;  /* 0x0000000708077819 */ /* 0x040fe200000006ff */
[----:B------:R-:W-:Y:S01]  /*0b30*/  IMAD R21, R8, 0x30, R21 ;  /* 0x0000003008157824 */ /* 0x000fe200078e0215 */
[----:B------:R-:W-:-:S05]  /*0b40*/  LOP3.LUT R27, R23, 0x3f0, RZ, 0xc0, !PT ;  /* 0x000003f0171b7812 */ /* 0x000fca00078ec0ff */
[----:B------:R-:W4:Y:S01]  /*0b50*/  MUFU.RSQ R19, R19 ;  /* 0x0000001300137308 */ /* 0x000f220000001400 */
[C---:B------:R-:W-:Y:S02]  /*0b60*/  LEA.HI R23, R7.reuse, UR4, RZ, 0x1f ;  /* 0x0000000407177c11 */ /* 0x040fe4000f8ff8ff */
[----:B------:R-:W-:-:S05]  /*0b70*/  LOP3.LUT R8, R7, R2, RZ, 0xfc, !PT ;  /* 0x0000000207087212 */ /* 0x000fca00078efcff */
[----:B------:R-:W5:Y:S08]  /*0b80*/  MUFU.RSQ R6, R25 ;  /* 0x0000001900067308 */ /* 0x000f700000001400 */
[----:B------:R-:W2:Y:S01]  /*0b90*/  MUFU.RSQ R13, R13 ;  /* 0x0000000d000d7308 */ /* 0x000ea20000001400 */
[----:B------:R-:W-:Y:S01]  /*0ba0*/  LEA R2, R8, R23, 0x2 ;  /* 0x0000001708027211 */ /* 0x000fe200078e10ff */
[----:B---3--:R-:W-:Y:S01]  /*0bb0*/  FFMA R24, R24, R9, 9.9999997473787516356e-06 ;  /* 0x3727c5ac18187423 */ /* 0x008fe20000000009 */
[----:B------:R-:W-:-:S05]  /*0bc0*/  LOP3.LUT R9, R3, 0x7, R0, 0xf8, !PT ;  /* 0x0000000703097812 */ /* 0x000fca00078ef800 */
[----:B------:R-:W3:Y:S01]  /*0bd0*/  MUFU.RSQ R23, R24 ;  /* 0x0000001800177308 */ /* 0x000ee20000001400 */
[----:B------:R-:W-:Y:S01]  /*0be0*/  ISETP.LT.AND P0, PT, R9, 0x100, !P0 ;  /* 0x000001000900780c */ /* 0x000fe20004701270 */
[----:B-1----:R-:W-:Y:S01]  /*0bf0*/  FMUL R22, R15, R22 ;  /* 0x000000160f167220 */ /* 0x002fe20000400000 */
[----:B----4-:R-:W-:Y:S01]  /*0c00*/  FMUL R14, R14, R19 ;  /* 0x000000130e0e7220 */ /* 0x010fe20000400000 */
[----:B-----5:R-:W-:Y:S01]  /*0c10*/  FMUL R6, R17, R6 ;  /* 0x0000000611067220 */ /* 0x020fe20000400000 */
[----:B--2---:R-:W-:Y:S01]  /*0c20*/  FMUL R18, R18, R13 ;  /* 0x0000000d12127220 */ /* 0x004fe20000400000 */
[----:B------:R-:W-:Y:S01]  /*0c30*/  LEA R21, R8, R21, 0x2 ;  /* 0x0000001508157211 */ /* 0x000fe200078e10ff */
[C-C-:B------:R-:W-:Y:S01]  /*0c40*/  FFMA R22, R20.reuse, R22, R11.reuse ;  /* 0x0000001614167223 */ /* 0x140fe2000000000b */
[----:B------:R-:W-:Y:S01]  /*0c50*/  BAR.SYNC.DEFER_BLOCKING 0x0 ;  /* 0x0000000000007b1d */ /* 0x000fe20000010000 */
[C-C-:B------:R-:W-:Y:S01]  /*0c60*/  FFMA R17, R20.reuse, R14, R11.reuse ;  /* 0x0000000e14117223 */ /* 0x140fe2000000000b */
[C-C-:B------:R-:W-:Y:S01]  /*0c70*/  FFMA R25, R20.reuse, R6, R11.reuse ;  /* 0x0000000614197223 */ /* 0x140fe2000000000b */
[----:B------:R-:W-:Y:S01]  /*0c80*/  FFMA R11, R20, R18, R11 ;  /* 0x00000012140b7223 */ /* 0x000fe2000000000b */
[----:B0-----:R-:W-:Y:S01]  /*0c90*/  IMAD.WIDE R14, R9, 0x4, R4 ;  /* 0x00000004090e7825 */ /* 0x001fe200078e0204 */
[----:B------:R-:W-:-:S03]  /*0ca0*/  SHF.L.U32 R12, R0, 0x1, RZ ;  /* 0x00000001000c7819 */ /* 0x000fc600000006ff */
[----:B------:R-:W0:Y:S01]  /*0cb0*/  LDC.64 R18, c[0x0][0x238] ;  /* 0x00008e00ff127b82 */ /* 0x000e220000000a00 */
[----:B------:R-:W-:Y:S04]  /*0cc0*/  STS [R21], R22 ;  /* 0x0000001615007388 */ /* 0x000fe80000000800 */
[----:B------:R-:W-:Y:S04]  /*0cd0*/  STS [R2+0x90], R17 ;  /* 0x0000901102007388 */ /* 0x000fe80000000800 */
[----:B------:R-:W-:Y:S04]  /*0ce0*/  STS [R2+0x120], R25 ;  /* 0x0001201902007388 */ /* 0x000fe80000000800 */
[----:B------:R0:W-:Y:S04]  /*0cf0*/  STS [R2+0x1b0], R11 ;  /* 0x0001b00b02007388 */ /* 0x0001e80000000800 */
[----:B---3--:R-:W-:Y:S01]  /*0d00*/  @P0 STG.E desc[UR6][R14.64], R23 ;  /* 0x000000170e000986 */ /* 0x008fe2000c101906 */
[----:B------:R-:W-:-:S04]  /*0d10*/  LOP3.LUT R12, R12, 0x70, RZ, 0xc0, !PT ;  /* 0x000000700c0c7812 */ /* 0x000fc800078ec0ff */
[----:B------:R-:W-:Y:S01]  /*0d20*/  IADD3 R7, R27, UR4, R12 ;  /* 0x000000041b077c10 */ /* 0x000fe2000fffe00c */
[----:B------:R-:W-:Y:S01]  /*0d30*/  BAR.SYNC.DEFER_BLOCKING 0x0 ;  /* 0x0000000000007b1d */ /* 0x000fe20000010000 */
[----:B------:R-:W-:-:S04]  /*0d40*/  SHF.R.U32.HI R0, RZ, 0x3, R0 ;  /* 0x00000003ff007819 */ /* 0x000fc80000011600 */
[----:B------:R-:W-:-:S03]  /*0d50*/  SGXT.U32 R0, R0, 0x3 ;  /* 0x000000030000781a */ /* 0x000fc60000000000 */
[----:B------:R-:W1:Y:S01]  /*0d60*/  LDC.64 R12, c[0x0][0x230] ;  /* 0x00008c00ff0c7b82 */ /* 0x000e620000000a00 */
[----:B------:R-:W2:Y:S01]  /*0d70*/  LDS.128 R4, [R7] ;  /* 0x0000000007047984 */ /* 0x000ea20000000c00 */
[----:B------:R-:W-:Y:S02]  /*0d80*/  LOP3.LUT R3, R3, R0, RZ, 0xfc, !PT ;  /* 0x0000000003037212 */ /* 0x000fe400078efcff */
[----:B------:R-:W-:Y:S02]  /*0d90*/  LOP3.LUT R16, R16, 0x1c, RZ, 0xc0, !PT ;  /* 0x0000001c10107812 */ /* 0x000fe400078ec0ff */
[C---:B------:R-:W-:Y:S02]  /*0da0*/  ISETP.GE.AND P1, PT, R3.reuse, 0x100, PT ;  /* 0x000001000300780c */ /* 0x040fe40003f26270 */
[----:B------:R-:W-:-:S05]  /*0db0*/  LEA R3, R3, R16, 0x5 ;  /* 0x0000001003037211 */ /* 0x000fca00078e28ff */
[----:B0-----:R-:W-:-:S04]  /*0dc0*/  IMAD.WIDE R2, R3, 0x4, R18 ;  /* 0x0000000403027825 */ /* 0x001fc800078e0212 */
[----:B-1----:R-:W-:Y:S02]  /*0dd0*/  IMAD.WIDE R12, R9, 0x4, R12 ;  /* 0x00000004090c7825 */ /* 0x002fe400078e020c */
[----:B--2---:R0:W-:Y:S02]  /*0de0*/  @!P1 STG.E.128 desc[UR6][R2.64], R4 ;  /* 0x0000000402009986 */ /* 0x0041e4000c101d06 */
[----:B0-----:R-:W-:Y:S05]  /*0df0*/  @!P0 EXIT ;  /* 0x000000000000894d */ /* 0x001fea0003800000 */
[----:B0-----:R-:W-:-:S05]  /*0e00*/  FMUL R3, R10, 0.03125 ;  /* 0x3d0000000a037820 */ /* 0x001fca0000400000 */
[----:B------:R-:W-:Y:S01]  /*0e10*/  STG.E desc[UR6][R12.64], R3 ;  /* 0x000000030c007986 */ /* 0x000fe2000c101906 */
[----:B------:R-:W-:Y:S05]  /*0e20*/  EXIT ;  /* 0x000000000000794d */ /* 0x000fea0003800000 */
.L_x_0:
[----:B------:R-:W-:-:S00]  /*0e30*/  BRA `(.L_x_0) ;  /* 0xfffffffc00fc7947 */ /* 0x000fc0000383ffff */
[----:B------:R-:W-:-:S00]  /*0e40*/  NOP ;  /* 0x0000000000007918 */ /* 0x000fc00000000000 */
        /* <DEDUP_REMOVED lines=11> */
.L_x_1:


//--------------------- .nv.global.init           --------------------------
	.section	.nv.global.init,"aw",@progbits
.nv.global.init:
	.type		_$_str,@object
	.size		_$_str,(.L_0 - _$_str)
_$_str:
        /*0000*/ 	.byte	0x5f, 0x5f, 0x43, 0x55, 0x44, 0x41, 0x5f, 0x46, 0x54, 0x5a, 0x00
.L_0:


//--------------------- .nv.shared.triton_per_fused_native_layer_norm_2 --------------------------
	.section	.nv.shared.triton_per_fused_native_layer_norm_2,"aw",@nobits
	.sectionflags	@""
	.align	16
	.zero		1024


//--------------------- .nv.constant0.triton_per_fused_native_layer_norm_2 --------------------------
	.section	.nv.constant0.triton_per_fused_native_layer_norm_2,"a",@progbits
	.sectionflags	@""
	.align	4
.nv.constant0.triton_per_fused_native_layer_norm_2:
	.zero		584
